//
// Generated by NVIDIA NVVM Compiler
//
// Compiler Build ID: CL-36424714
// Cuda compilation tools, release 13.0, V13.0.88
// Based on NVVM 20.0.0
//

.version 9.0
.target sm_100
.address_size 64

	// .globl	_Z13compute_floatPKfPfi

.visible .entry _Z13compute_floatPKfPfi(
	.param .u64 .ptr .align 1 _Z13compute_floatPKfPfi_param_0,
	.param .u64 .ptr .align 1 _Z13compute_floatPKfPfi_param_1,
	.param .u32 _Z13compute_floatPKfPfi_param_2
)
{
	.reg .pred 	%p<2>;
	.reg .b32 	%r<6>;
	.reg .b32 	%f<3>;
	.reg .b64 	%rd<8>;

	ld.param.u64 	%rd1, [_Z13compute_floatPKfPfi_param_0];
	ld.param.u64 	%rd2, [_Z13compute_floatPKfPfi_param_1];
	ld.param.u32 	%r2, [_Z13compute_floatPKfPfi_param_2];
	mov.u32 	%r3, %ctaid.x;
	mov.u32 	%r4, %ntid.x;
	mov.u32 	%r5, %tid.x;
	mad.lo.s32 	%r1, %r3, %r4, %r5;
	setp.ge.s32 	%p1, %r1, %r2;
	@%p1 bra 	$L__BB0_2;
	cvta.to.global.u64 	%rd3, %rd1;
	cvta.to.global.u64 	%rd4, %rd2;
	mul.wide.s32 	%rd5, %r1, 4;
	add.s64 	%rd6, %rd3, %rd5;
	ld.global.f32 	%f1, [%rd6];
	fma.rn.f32 	%f2, %f1, 0f3F000000, 0f3F800000;
	add.s64 	%rd7, %rd4, %rd5;
	st.global.f32 	[%rd7], %f2;
$L__BB0_2:
	ret;

}
	// .globl	_Z14compute_packedPKjPfi
.visible .entry _Z14compute_packedPKjPfi(
	.param .u64 .ptr .align 1 _Z14compute_packedPKjPfi_param_0,
	.param .u64 .ptr .align 1 _Z14compute_packedPKjPfi_param_1,
	.param .u32 _Z14compute_packedPKjPfi_param_2
)
{
	.reg .pred 	%p<2>;
	.reg .b16 	%rs<3>;
	.reg .b32 	%r<15>;
	.reg .b32 	%f<4>;
	.reg .b64 	%rd<9>;

	ld.param.u64 	%rd1, [_Z14compute_packedPKjPfi_param_0];
	ld.param.u64 	%rd2, [_Z14compute_packedPKjPfi_param_1];
	ld.param.u32 	%r2, [_Z14compute_packedPKjPfi_param_2];
	mov.u32 	%r3, %ctaid.x;
	mov.u32 	%r4, %ntid.x;
	mov.u32 	%r5, %tid.x;
	mad.lo.s32 	%r1, %r3, %r4, %r5;
	setp.ge.s32 	%p1, %r1, %r2;
	@%p1 bra 	$L__BB1_2;
	cvta.to.global.u64 	%rd3, %rd1;
	cvta.to.global.u64 	%rd4, %rd2;
	shr.s32 	%r6, %r1, 31;
	shr.u32 	%r7, %r6, 30;
	add.s32 	%r8, %r1, %r7;
	and.b32  	%r9, %r8, 536870908;
	sub.s32 	%r10, %r1, %r9;
	shr.s32 	%r11, %r8, 2;
	mul.wide.s32 	%rd5, %r11, 4;
	add.s64 	%rd6, %rd3, %rd5;
	ld.global.u32 	%r12, [%rd6];
	shl.b32 	%r13, %r10, 3;
	shr.u32 	%r14, %r12, %r13;
	cvt.u16.u32 	%rs1, %r14;
	and.b16  	%rs2, %rs1, 255;
	cvt.rn.f32.u16 	%f1, %rs2;
	mul.f32 	%f2, %f1, 0f3B808081;
	fma.rn.f32 	%f3, %f2, 0f3F000000, 0f3F800000;
	mul.wide.s32 	%rd7, %r1, 4;
	add.s64 	%rd8, %rd4, %rd7;
	st.global.f32 	[%rd8], %f3;
$L__BB1_2:
	ret;

}


// ===== COMPILED SASS (sm_100) =====

	.target	sm_100

	.elftype	@"ET_EXEC"


//--------------------- .note.nv.tkinfo           --------------------------
	.section	.note.nv.tkinfo,"",@"SHT_NOTE"
	.sectionflags	@"SHF_NOTE_NV_TKINFO"
	.tkinfo
        /*0018*/ 	.word	0x00000002
        /*0030*/ 	.string	""
        /*0030*/ 	.string	"ptxas"
        /*0030*/ 	.string	"Cuda compilation tools, release 13.0, V13.0.88"
        /*0030*/ 	.string	"Build cuda_13.0.r13.0/compiler.36424714_0"
        /*0030*/ 	.string	"-arch sm_100 -m 64 "



//--------------------- .note.nv.cuinfo           --------------------------
	.section	.note.nv.cuinfo,"",@"SHT_NOTE"
	.sectionflags	@"SHF_NOTE_NV_CUINFO"
        /*0018*/ 	.short	0x0002
        /*001a*/ 	.short	0x0064
        /*001c*/ 	.short	0x0082
	.zero		2


//--------------------- .nv.info                  --------------------------
	.section	.nv.info,"",@"SHT_CUDA_INFO"
	.align	4


	//----- nvinfo : EIATTR_REGCOUNT
	.align		4
        /*0000*/ 	.byte	0x04, 0x2f
        /*0002*/ 	.short	(.L_1 - .L_0)
	.align		4
.L_0:
        /*0004*/ 	.word	index@(_Z13compute_floatPKfPfi)
        /*0008*/ 	.word	0x0000000c


	//----- nvinfo : EIATTR_FRAME_SIZE
	.align		4
.L_1:
        /*000c*/ 	.byte	0x04, 0x11
        /*000e*/ 	.short	(.L_3 - .L_2)
	.align		4
.L_2:
        /*0010*/ 	.word	index@(_Z13compute_floatPKfPfi)
        /*0014*/ 	.word	0x00000000


	//----- nvinfo : EIATTR_REGCOUNT
	.align		4
.L_3:
        /*0018*/ 	.byte	0x04, 0x2f
        /*001a*/ 	.short	(.L_5 - .L_4)
	.align		4
.L_4:
        /*001c*/ 	.word	index@(_Z14compute_packedPKjPfi)
        /*0020*/ 	.word	0x0000000c


	//----- nvinfo : EIATTR_FRAME_SIZE
	.align		4
.L_5:
        /*0024*/ 	.byte	0x04, 0x11
        /*0026*/ 	.short	(.L_7 - .L_6)
	.align		4
.L_6:
        /*0028*/ 	.word	index@(_Z14compute_packedPKjPfi)
        /*002c*/ 	.word	0x00000000


	//----- nvinfo : EIATTR_MIN_STACK_SIZE
	.align		4
.L_7:
        /*0030*/ 	.byte	0x04, 0x12
        /*0032*/ 	.short	(.L_9 - .L_8)
	.align		4
.L_8:
        /*0034*/ 	.word	index@(_Z14compute_packedPKjPfi)
        /*0038*/ 	.word	0x00000000


	//----- nvinfo : EIATTR_MIN_STACK_SIZE
	.align		4
.L_9:
        /*003c*/ 	.byte	0x04, 0x12
        /*003e*/ 	.short	(.L_11 - .L_10)
	.align		4
.L_10:
        /*0040*/ 	.word	index@(_Z13compute_floatPKfPfi)
        /*0044*/ 	.word	0x00000000
.L_11:


//--------------------- .nv.compat                --------------------------
	.section	.nv.compat,"",@"SHT_CUDA_COMPAT_INFO"
	.align	4
        /*0000*/ 	.byte	0x02, 0x09, 0x00, 0x00, 0x02, 0x02, 0x01, 0x00, 0x02, 0x05, 0x05, 0x00, 0x03, 0x07, 0x01, 0x01
        /*0010*/ 	.byte	0x02, 0x03, 0x00, 0x00, 0x02, 0x06, 0x01, 0x00, 0x04, 0x0b, 0x08, 0x00, 0x09, 0x00, 0x00, 0x00
        /*0020*/ 	.byte	0x00, 0x00, 0x00, 0x00


//--------------------- .nv.info._Z14compute_packedPKjPfi --------------------------
	.section	.nv.info._Z14compute_packedPKjPfi,"",@"SHT_CUDA_INFO"
	.sectionflags	@""
	.align	4


	//----- nvinfo : EIATTR_CUDA_API_VERSION
	.align		4
        /*0000*/ 	.byte	0x04, 0x37
        /*0002*/ 	.short	(.L_13 - .L_12)
.L_12:
        /*0004*/ 	.word	0x00000082


	//----- nvinfo : EIATTR_KPARAM_INFO
	.align		4
.L_13:
        /*0008*/ 	.byte	0x04, 0x17
        /*000a*/ 	.short	(.L_15 - .L_14)
.L_14:
        /*000c*/ 	.word	0x00000000
        /*0010*/ 	.short	0x0002
        /*0012*/ 	.short	0x0010
        /*0014*/ 	.byte	0x00, 0xf0, 0x11, 0x00


	//----- nvinfo : EIATTR_KPARAM_INFO
	.align		4
.L_15:
        /*0018*/ 	.byte	0x04, 0x17
        /*001a*/ 	.short	(.L_17 - .L_16)
.L_16:
        /*001c*/ 	.word	0x00000000
        /*0020*/ 	.short	0x0001
        /*0022*/ 	.short	0x0008
        /*0024*/ 	.byte	0x00, 0xf5, 0x21, 0x00


	//----- nvinfo : EIATTR_KPARAM_INFO
	.align		4
.L_17:
        /*0028*/ 	.byte	0x04, 0x17
        /*002a*/ 	.short	(.L_19 - .L_18)
.L_18:
        /*002c*/ 	.word	0x00000000
        /*0030*/ 	.short	0x0000
        /*0032*/ 	.short	0x0000
        /*0034*/ 	.byte	0x00, 0xf5, 0x21, 0x00


	//----- nvinfo : EIATTR_SPARSE_MMA_MASK
	.align		4
.L_19:
        /*0038*/ 	.byte	0x03, 0x50
        /*003a*/ 	.short	0x0000


	//----- nvinfo : EIATTR_MAXREG_COUNT
	.align		4
        /*003c*/ 	.byte	0x03, 0x1b
        /*003e*/ 	.short	0x00ff


	//----- nvinfo : EIATTR_MERCURY_ISA_VERSION
	.align		4
        /*0040*/ 	.byte	0x03, 0x5f
        /*0042*/ 	.short	0x0101


	//----- nvinfo : EIATTR_VRC_CTA_INIT_COUNT
	.align		4
        /*0044*/ 	.byte	0x02, 0x4a
	.zero		1
	.zero		1


	//----- nvinfo : EIATTR_EXIT_INSTR_OFFSETS
	.align		4
        /*0048*/ 	.byte	0x04, 0x1c
        /*004a*/ 	.short	(.L_21 - .L_20)


	//   ....[0]....
.L_20:
        /*004c*/ 	.word	0x00000070


	//   ....[1]....
        /*0050*/ 	.word	0x000001b0


	//----- nvinfo : EIATTR_CBANK_PARAM_SIZE
	.align		4
.L_21:
        /*0054*/ 	.byte	0x03, 0x19
        /*0056*/ 	.short	0x0014


	//----- nvinfo : EIATTR_PARAM_CBANK
	.align		4
        /*0058*/ 	.byte	0x04, 0x0a
        /*005a*/ 	.short	(.L_23 - .L_22)
	.align		4
.L_22:
        /*005c*/ 	.word	index@(.nv.constant0._Z14compute_packedPKjPfi)
        /*0060*/ 	.short	0x0380
        /*0062*/ 	.short	0x0014


	//----- nvinfo : EIATTR_SW_WAR
	.align		4
.L_23:
        /*0064*/ 	.byte	0x04, 0x36
        /*0066*/ 	.short	(.L_25 - .L_24)
.L_24:
        /*0068*/ 	.word	0x00000008
.L_25:


//--------------------- .nv.info._Z13compute_floatPKfPfi --------------------------
	.section	.nv.info._Z13compute_floatPKfPfi,"",@"SHT_CUDA_INFO"
	.sectionflags	@""
	.align	4


	//----- nvinfo : EIATTR_CUDA_API_VERSION
	.align		4
        /*0000*/ 	.byte	0x04, 0x37
        /*0002*/ 	.short	(.L_27 - .L_26)
.L_26:
        /*0004*/ 	.word	0x00000082


	//----- nvinfo : EIATTR_KPARAM_INFO
	.align		4
.L_27:
        /*0008*/ 	.byte	0x04, 0x17
        /*000a*/ 	.short	(.L_29 - .L_28)
.L_28:
        /*000c*/ 	.word	0x00000000
        /*0010*/ 	.short	0x0002
        /*0012*/ 	.short	0x0010
        /*0014*/ 	.byte	0x00, 0xf0, 0x11, 0x00


	//----- nvinfo : EIATTR_KPARAM_INFO
	.align		4
.L_29:
        /*0018*/ 	.byte	0x04, 0x17
        /*001a*/ 	.short	(.L_31 - .L_30)
.L_30:
        /*001c*/ 	.word	0x00000000
        /*0020*/ 	.short	0x0001
        /*0022*/ 	.short	0x0008
        /*0024*/ 	.byte	0x00, 0xf5, 0x21, 0x00


	//----- nvinfo : EIATTR_KPARAM_INFO
	.align		4
.L_31:
        /*0028*/ 	.byte	0x04, 0x17
        /*002a*/ 	.short	(.L_33 - .L_32)
.L_32:
        /*002c*/ 	.word	0x00000000
        /*0030*/ 	.short	0x0000
        /*0032*/ 	.short	0x0000
        /*0034*/ 	.byte	0x00, 0xf5, 0x21, 0x00


	//----- nvinfo : EIATTR_SPARSE_MMA_MASK
	.align		4
.L_33:
        /*0038*/ 	.byte	0x03, 0x50
        /*003a*/ 	.short	0x0000


	//----- nvinfo : EIATTR_MAXREG_COUNT
	.align		4
        /*003c*/ 	.byte	0x03, 0x1b
        /*003e*/ 	.short	0x00ff


	//----- nvinfo : EIATTR_MERCURY_ISA_VERSION
	.align		4
        /*0040*/ 	.byte	0x03, 0x5f
        /*0042*/ 	.short	0x0101


	//----- nvinfo : EIATTR_VRC_CTA_INIT_COUNT
	.align		4
        /*0044*/ 	.byte	0x02, 0x4a
	.zero		1
	.zero		1


	//----- nvinfo : EIATTR_EXIT_INSTR_OFFSETS
	.align		4
        /*0048*/ 	.byte	0x04, 0x1c
        /*004a*/ 	.short	(.L_35 - .L_34)


	//   ....[0]....
.L_34:
        /*004c*/ 	.word	0x00000070


	//   ....[1]....
        /*0050*/ 	.word	0x00000110


	//----- nvinfo : EIATTR_CBANK_PARAM_SIZE
	.align		4
.L_35:
        /*0054*/ 	.byte	0x03, 0x19
        /*0056*/ 	.short	0x0014


	//----- nvinfo : EIATTR_PARAM_CBANK
	.align		4
        /*0058*/ 	.byte	0x04, 0x0a
        /*005a*/ 	.short	(.L_37 - .L_36)
	.align		4
.L_36:
        /*005c*/ 	.word	index@(.nv.constant0._Z13compute_floatPKfPfi)
        /*0060*/ 	.short	0x0380
        /*0062*/ 	.short	0x0014


	//----- nvinfo : EIATTR_SW_WAR
	.align		4
.L_37:
        /*0064*/ 	.byte	0x04, 0x36
        /*0066*/ 	.short	(.L_39 - .L_38)
.L_38:
        /*0068*/ 	.word	0x00000008
.L_39:


//--------------------- .nv.callgraph             --------------------------
	.section	.nv.callgraph,"",@"SHT_CUDA_CALLGRAPH"
	.align	4
	.sectionentsize	8
	.align		4
        /*0000*/ 	.word	0x00000000
	.align		4
        /*0004*/ 	.word	0xffffffff
	.align		4
        /*0008*/ 	.word	0x00000000
	.align		4
        /*000c*/ 	.word	0xfffffffe
	.align		4
        /*0010*/ 	.word	0x00000000
	.align		4
        /*0014*/ 	.word	0xfffffffd
	.align		4
        /*0018*/ 	.word	0x00000000
	.align		4
        /*001c*/ 	.word	0xfffffffc


//--------------------- .text._Z14compute_packedPKjPfi --------------------------
	.section	.text._Z14compute_packedPKjPfi,"ax",@progbits
	.align	128
        .global         _Z14compute_packedPKjPfi
        .type           _Z14compute_packedPKjPfi,@function
        .size           _Z14compute_packedPKjPfi,(.L_x_2 - _Z14compute_packedPKjPfi)
        .other          _Z14compute_packedPKjPfi,@"STO_CUDA_ENTRY STV_DEFAULT"
_Z14compute_packedPKjPfi:
.text._Z14compute_packedPKjPfi:
[----:B------:R-:W-:Y:S01]  /*0000*/  LDC R1, c[0x0][0x37c] ;  /* 0x0000df00ff017b82 */ /* 0x000fe20000000800 */
[----:B------:R-:W0:Y:S07]  /*0010*/  S2R R0, SR_TID.X ;  /* 0x0000000000007919 */ /* 0x000e2e0000002100 */
[----:B------:R-:W0:Y:S01]  /*0020*/  S2UR UR4, SR_CTAID.X ;  /* 0x00000000000479c3 */ /* 0x000e220000002500 */
[----:B------:R-:W1:Y:S07]  /*0030*/  LDCU UR5, c[0x0][0x390] ;  /* 0x00007200ff0577ac */ /* 0x000e6e0008000800 */
[----:B------:R-:W0:Y:S02]  /*0040*/  LDC R7, c[0x0][0x360] ;  /* 0x0000d800ff077b82 */ /* 0x000e240000000800 */
[----:B0-----:R-:W-:-:S05]  /*0050*/  IMAD R7, R7, UR4, R0 ;  /* 0x0000000407077c24 */ /* 0x001fca000f8e0200 */
[----:B-1----:R-:W-:-:S13]  /*0060*/  ISETP.GE.AND P0, PT, R7, UR5, PT ;  /* 0x0000000507007c0c */ /* 0x002fda000bf06270 */
[----:B------:R-:W-:Y:S05]  /*0070*/  @P0 EXIT ;  /* 0x000000000000094d */ /* 0x000fea0003800000 */
[----:B------:R-:W0:Y:S01]  /*0080*/  LDC.64 R2, c[0x0][0x380] ;  /* 0x0000e000ff027b82 */ /* 0x000e220000000a00 */
[----:B------:R-:W-:Y:S01]  /*0090*/  SHF.R.S32.HI R0, RZ, 0x1f, R7 ;  /* 0x0000001fff007819 */ /* 0x000fe20000011407 */
[----:B------:R-:W1:Y:S03]  /*00a0*/  LDCU.64 UR4, c[0x0][0x358] ;  /* 0x00006b00ff0477ac */ /* 0x000e660008000a00 */
[----:B------:R-:W-:-:S04]  /*00b0*/  LEA.HI R0, R0, R7, RZ, 0x2 ;  /* 0x0000000700007211 */ /* 0x000fc800078f10ff */
[----:B------:R-:W-:-:S05]  /*00c0*/  SHF.R.S32.HI R5, RZ, 0x2, R0 ;  /* 0x00000002ff057819 */ /* 0x000fca0000011400 */
[----:B0-----:R-:W-:-:S06]  /*00d0*/  IMAD.WIDE R2, R5, 0x4, R2 ;  /* 0x0000000405027825 */ /* 0x001fcc00078e0202 */
[----:B-1----:R-:W2:Y:S01]  /*00e0*/  LDG.E R2, desc[UR4][R2.64] ;  /* 0x0000000402027981 */ /* 0x002ea2000c1e1900 */
[----:B------:R-:W-:Y:S01]  /*00f0*/  LOP3.LUT R0, R0, 0x1ffffffc, RZ, 0xc0, !PT ;  /* 0x1ffffffc00007812 */ /* 0x000fe200078ec0ff */
[----:B------:R-:W-:-:S04]  /*0100*/  IMAD.MOV.U32 R9, RZ, RZ, 0x3f000000 ;  /* 0x3f000000ff097424 */ /* 0x000fc800078e00ff */
[----:B------:R-:W-:-:S05]  /*0110*/  IMAD.IADD R0, R7, 0x1, -R0 ;  /* 0x0000000107007824 */ /* 0x000fca00078e0a00 */
[----:B------:R-:W-:-:S04]  /*0120*/  SHF.L.U32 R5, R0, 0x3, RZ ;  /* 0x0000000300057819 */ /* 0x000fc800000006ff */
[----:B--2---:R-:W-:Y:S02]  /*0130*/  SHF.R.U32.HI R0, RZ, R5, R2 ;  /* 0x00000005ff007219 */ /* 0x004fe40000011602 */
[----:B------:R-:W0:Y:S02]  /*0140*/  LDC.64 R4, c[0x0][0x388] ;  /* 0x0000e200ff047b82 */ /* 0x000e240000000a00 */
[----:B------:R-:W-:-:S06]  /*0150*/  LOP3.LUT R0, R0, 0xff, RZ, 0xc0, !PT ;  /* 0x000000ff00007812 */ /* 0x000fcc00078ec0ff */
[----:B------:R-:W1:Y:S02]  /*0160*/  I2F.U16 R0, R0 ;  /* 0x0000000000007306 */ /* 0x000e640000101000 */
[----:B-1----:R-:W-:Y:S01]  /*0170*/  FMUL R6, R0, 0.0039215688593685626984 ;  /* 0x3b80808100067820 */ /* 0x002fe20000400000 */
[----:B0-----:R-:W-:-:S04]  /*0180*/  IMAD.WIDE R4, R7, 0x4, R4 ;  /* 0x0000000407047825 */ /* 0x001fc800078e0204 */
[----:B------:R-:W-:-:S05]  /*0190*/  FFMA R3, R6, R9, 1 ;  /* 0x3f80000006037423 */ /* 0x000fca0000000009 */
[----:B------:R-:W-:Y:S01]  /*01a0*/  STG.E desc[UR4][R4.64], R3 ;  /* 0x0000000304007986 */ /* 0x000fe2000c101904 */
[----:B------:R-:W-:Y:S05]  /*01b0*/  EXIT ;  /* 0x000000000000794d */ /* 0x000fea0003800000 */
.L_x_0:
[----:B------:R-:W-:-:S00]  /*01c0*/  BRA `(.L_x_0) ;  /* 0xfffffffc00fc7947 */ /* 0x000fc0000383ffff */
[----:B------:R-:W-:-:S00]  /*01d0*/  NOP ;  /* 0x0000000000007918 */ /* 0x000fc00000000000 */
        /* <DEDUP_REMOVED lines=10> */
.L_x_2:


//--------------------- .text._Z13compute_floatPKfPfi --------------------------
	.section	.text._Z13compute_floatPKfPfi,"ax",@progbits
	.align	128
        .global         _Z13compute_floatPKfPfi
        .type           _Z13compute_floatPKfPfi,@function
        .size           _Z13compute_floatPKfPfi,(.L_x_3 - _Z13compute_floatPKfPfi)
        .other          _Z13compute_floatPKfPfi,@"STO_CUDA_ENTRY STV_DEFAULT"
_Z13compute_floatPKfPfi:
.text._Z13compute_floatPKfPfi:
        /* <DEDUP_REMOVED lines=9> */
[----:B------:R-:W1:Y:S07]  /*0090*/  LDCU.64 UR4, c[0x0][0x358] ;  /* 0x00006b00ff0477ac */ /* 0x000e6e0008000a00 */
[----:B------:R-:W2:Y:S01]  /*00a0*/  LDC.64 R4, c[0x0][0x388] ;  /* 0x0000e200ff047b82 */ /* 0x000ea20000000a00 */
[----:B0-----:R-:W-:-:S06]  /*00b0*/  IMAD.WIDE R2, R7, 0x4, R2 ;  /* 0x0000000407027825 */ /* 0x001fcc00078e0202 */
[----:B-1----:R-:W3:Y:S01]  /*00c0*/  LDG.E R2, desc[UR4][R2.64] ;  /* 0x0000000402027981 */ /* 0x002ee2000c1e1900 */
[----:B------:R-:W-:Y:S02]  /*00d0*/  HFMA2 R9, -RZ, RZ, 1.75, 0 ;  /* 0x3f000000ff097431 */ /* 0x000fe400000001ff */
[----:B--2---:R-:W-:-:S04]  /*00e0*/  IMAD.WIDE R4, R7, 0x4, R4 ;  /* 0x0000000407047825 */ /* 0x004fc800078e0204 */
[----:B---3--:R-:W-:-:S05]  /*00f0*/  FFMA R7, R2, R9, 1 ;  /* 0x3f80000002077423 */ /* 0x008fca0000000009 */
[----:B------:R-:W-:Y:S01]  /*0100*/  STG.E desc[UR4][R4.64], R7 ;  /* 0x0000000704007986 */ /* 0x000fe2000c101904 */
[----:B------:R-:W-:Y:S05]  /*0110*/  EXIT ;  /* 0x000000000000794d */ /* 0x000fea0003800000 */
.L_x_1:
        /* <DEDUP_REMOVED lines=14> */
.L_x_3:


//--------------------- .nv.shared.reserved.0     --------------------------
	.section	.nv.shared.reserved.0,"aw",@nobits
	.weak		__nv_reservedSMEM_offset_0_alias
	.size		__nv_reservedSMEM_offset_0_alias, 0, 64
	.other		__nv_reservedSMEM_offset_0_alias,@"STO_CUDA_RESERVED_SHARED STV_DEFAULT"
__nv_reservedSMEM_offset_0_alias:
	.zero		0
	.zero		64


//--------------------- .nv.constant0._Z14compute_packedPKjPfi --------------------------
	.section	.nv.constant0._Z14compute_packedPKjPfi,"a",@progbits
	.sectionflags	@""
	.align	4
.nv.constant0._Z14compute_packedPKjPfi:
	.zero		916


//--------------------- .nv.constant0._Z13compute_floatPKfPfi --------------------------
	.section	.nv.constant0._Z13compute_floatPKfPfi,"a",@progbits
	.sectionflags	@""
	.align	4
.nv.constant0._Z13compute_floatPKfPfi:
	.zero		916


//--------------------- SYMBOLS --------------------------

	.type		.nv.reservedSmem.offset0,@object
	.size		.nv.reservedSmem.offset0,0x4
